	.headerflags	@"EF_CUDA_TEXMODE_UNIFIED EF_CUDA_64BIT_ADDRESS EF_CUDA_ACCELERATORS EF_CUDA_SM90 EF_CUDA_VIRTUAL_SM(EF_CUDA_SM90)"
	.elftype	@"ET_EXEC"


//--------------------- .nv.info                  --------------------------
	.section	.nv.info,"",@"SHT_CUDA_INFO"
	.align	4


	//----- nvinfo : EIATTR_REGCOUNT
	.align		4
        /*0000*/ 	.byte	0x04, 0x2f
        /*0002*/ 	.short	(.L_3 - .L_2)
	.align		4
.L_2:
        /*0004*/ 	.word	index@(triton_poi_fused__native_batch_norm_legit_no_training_add_convolution_mul_relu_sigmoid_2)
        /*0008*/ 	.word	0x0000001f


	//----- nvinfo : EIATTR_MIN_STACK_SIZE
	.align		4
.L_3:
        /*000c*/ 	.byte	0x04, 0x12
        /*000e*/ 	.short	(.L_5 - .L_4)
	.align		4
.L_4:
        /*0010*/ 	.word	index@(triton_poi_fused__native_batch_norm_legit_no_training_add_convolution_mul_relu_sigmoid_2)
        /*0014*/ 	.word	0x00000000


	//----- nvinfo : EIATTR_FRAME_SIZE
	.align		4
.L_5:
        /*0018*/ 	.byte	0x04, 0x11
        /*001a*/ 	.short	(.L_7 - .L_6)
	.align		4
.L_6:
        /*001c*/ 	.word	index@(triton_poi_fused__native_batch_norm_legit_no_training_add_convolution_mul_relu_sigmoid_2)
        /*0020*/ 	.word	0x00000000


	//----- nvinfo : EIATTR_MIN_STACK_SIZE
	.align		4
.L_7:
        /*0024*/ 	.byte	0x04, 0x12
        /*0026*/ 	.short	(.L_9 - .L_8)
	.align		4
.L_8:
        /*0028*/ 	.word	index@(triton_poi_fused__native_batch_norm_legit_no_training_add_convolution_mul_relu_sigmoid_2)
        /*002c*/ 	.word	0x00000000
.L_9:


//--------------------- .nv.info.triton_poi_fused__native_batch_norm_legit_no_training_add_convolution_mul_relu_sigmoid_2 --------------------------
	.section	.nv.info.triton_poi_fused__native_batch_norm_legit_no_training_add_convolution_mul_relu_sigmoid_2,"",@"SHT_CUDA_INFO"
	.sectionflags	@""
	.align	4


	//----- nvinfo : EIATTR_CUDA_API_VERSION
	.align		4
        /*0000*/ 	.byte	0x04, 0x37
        /*0002*/ 	.short	(.L_11 - .L_10)
.L_10:
        /*0004*/ 	.word	0x0000007c


	//----- nvinfo : EIATTR_KPARAM_INFO
	.align		4
.L_11:
        /*0008*/ 	.byte	0x04, 0x17
        /*000a*/ 	.short	(.L_13 - .L_12)
.L_12:
        /*000c*/ 	.word	0x00000000
        /*0010*/ 	.short	0x0009
        /*0012*/ 	.short	0x0048
        /*0014*/ 	.byte	0x00, 0xf0, 0x11, 0x00


	//----- nvinfo : EIATTR_KPARAM_INFO
	.align		4
.L_13:
        /*0018*/ 	.byte	0x04, 0x17
        /*001a*/ 	.short	(.L_15 - .L_14)
.L_14:
        /*001c*/ 	.word	0x00000000
        /*0020*/ 	.short	0x0008
        /*0022*/ 	.short	0x0040
        /*0024*/ 	.byte	0x00, 0xf4, 0x21, 0x00


	//----- nvinfo : EIATTR_KPARAM_INFO
	.align		4
.L_15:
        /*0028*/ 	.byte	0x04, 0x17
        /*002a*/ 	.short	(.L_17 - .L_16)
.L_16:
        /*002c*/ 	.word	0x00000000
        /*0030*/ 	.short	0x0007
        /*0032*/ 	.short	0x0038
        /*0034*/ 	.byte	0x00, 0xf4, 0x21, 0x00


	//----- nvinfo : EIATTR_KPARAM_INFO
	.align		4
.L_17:
        /*0038*/ 	.byte	0x04, 0x17
        /*003a*/ 	.short	(.L_19 - .L_18)
.L_18:
        /*003c*/ 	.word	0x00000000
        /*0040*/ 	.short	0x0006
        /*0042*/ 	.short	0x0030
        /*0044*/ 	.byte	0x00, 0xf4, 0x21, 0x00


	//----- nvinfo : EIATTR_KPARAM_INFO
	.align		4
.L_19:
        /*0048*/ 	.byte	0x04, 0x17
        /*004a*/ 	.short	(.L_21 - .L_20)
.L_20:
        /*004c*/ 	.word	0x00000000
        /*0050*/ 	.short	0x0005
        /*0052*/ 	.short	0x0028
        /*0054*/ 	.byte	0x00, 0xf4, 0x21, 0x00


	//----- nvinfo : EIATTR_KPARAM_INFO
	.align		4
.L_21:
        /*0058*/ 	.byte	0x04, 0x17
        /*005a*/ 	.short	(.L_23 - .L_22)
.L_22:
        /*005c*/ 	.word	0x00000000
        /*0060*/ 	.short	0x0004
        /*0062*/ 	.short	0x0020
        /*0064*/ 	.byte	0x00, 0xf4, 0x21, 0x00


	//----- nvinfo : EIATTR_KPARAM_INFO
	.align		4
.L_23:
        /*0068*/ 	.byte	0x04, 0x17
        /*006a*/ 	.short	(.L_25 - .L_24)
.L_24:
        /*006c*/ 	.word	0x00000000
        /*0070*/ 	.short	0x0003
        /*0072*/ 	.short	0x0018
        /*0074*/ 	.byte	0x00, 0xf4, 0x21, 0x00


	//----- nvinfo : EIATTR_KPARAM_INFO
	.align		4
.L_25:
        /*0078*/ 	.byte	0x04, 0x17
        /*007a*/ 	.short	(.L_27 - .L_26)
.L_26:
        /*007c*/ 	.word	0x00000000
        /*0080*/ 	.short	0x0002
        /*0082*/ 	.short	0x0010
        /*0084*/ 	.byte	0x00, 0xf4, 0x21, 0x00


	//----- nvinfo : EIATTR_KPARAM_INFO
	.align		4
.L_27:
        /*0088*/ 	.byte	0x04, 0x17
        /*008a*/ 	.short	(.L_29 - .L_28)
.L_28:
        /*008c*/ 	.word	0x00000000
        /*0090*/ 	.short	0x0001
        /*0092*/ 	.short	0x0008
        /*0094*/ 	.byte	0x00, 0xf4, 0x21, 0x00


	//----- nvinfo : EIATTR_KPARAM_INFO
	.align		4
.L_29:
        /*0098*/ 	.byte	0x04, 0x17
        /*009a*/ 	.short	(.L_31 - .L_30)
.L_30:
        /*009c*/ 	.word	0x00000000
        /*00a0*/ 	.short	0x0000
        /*00a2*/ 	.short	0x0000
        /*00a4*/ 	.byte	0x00, 0xf4, 0x21, 0x00


	//----- nvinfo : EIATTR_SPARSE_MMA_MASK
	.align		4
.L_31:
        /*00a8*/ 	.byte	0x03, 0x50
        /*00aa*/ 	.short	0x0000


	//----- nvinfo : EIATTR_MAXREG_COUNT
	.align		4
        /*00ac*/ 	.byte	0x03, 0x1b
        /*00ae*/ 	.short	0x00ff


	//----- nvinfo : EIATTR_EXIT_INSTR_OFFSETS
	.align		4
        /*00b0*/ 	.byte	0x04, 0x1c
        /*00b2*/ 	.short	(.L_33 - .L_32)


	//   ....[0]....
.L_32:
        /*00b4*/ 	.word	0x00000760


	//   ....[1]....
        /*00b8*/ 	.word	0x00000780


	//----- nvinfo : EIATTR_REQNTID
	.align		4
.L_33:
        /*00bc*/ 	.byte	0x04, 0x10
        /*00be*/ 	.short	(.L_35 - .L_34)
.L_34:
        /*00c0*/ 	.word	0x00000080
        /*00c4*/ 	.word	0x00000001
        /*00c8*/ 	.word	0x00000001


	//----- nvinfo : EIATTR_CBANK_PARAM_SIZE
	.align		4
.L_35:
        /*00cc*/ 	.byte	0x03, 0x19
        /*00ce*/ 	.short	0x004c


	//----- nvinfo : EIATTR_PARAM_CBANK
	.align		4
        /*00d0*/ 	.byte	0x04, 0x0a
        /*00d2*/ 	.short	(.L_37 - .L_36)
	.align		4
.L_36:
        /*00d4*/ 	.word	index@(.nv.constant0.triton_poi_fused__native_batch_norm_legit_no_training_add_convolution_mul_relu_sigmoid_2)
        /*00d8*/ 	.short	0x0210
        /*00da*/ 	.short	0x004c


	//----- nvinfo : EIATTR_SW_WAR
	.align		4
.L_37:
        /*00dc*/ 	.byte	0x04, 0x36
        /*00de*/ 	.short	(.L_39 - .L_38)
.L_38:
        /*00e0*/ 	.word	0x00000008
.L_39:


//--------------------- .nv.callgraph             --------------------------
	.section	.nv.callgraph,"",@"SHT_CUDA_CALLGRAPH"
	.align	4
	.sectionentsize	8
	.align		4
        /*0000*/ 	.word	0x00000000
	.align		4
        /*0004*/ 	.word	0xffffffff
	.align		4
        /*0008*/ 	.word	0x00000000
	.align		4
        /*000c*/ 	.word	0xfffffffe
	.align		4
        /*0010*/ 	.word	0x00000000
	.align		4
        /*0014*/ 	.word	0xfffffffd
	.align		4
        /*0018*/ 	.word	0x00000000
	.align		4
        /*001c*/ 	.word	0xfffffffc


//--------------------- .nv.constant4             --------------------------
	.section	.nv.constant4,"a",@progbits
	.align	8
	.align		8
.nv.constant4:
        /*0000*/ 	.dword	_$_str
	.align		8
        /*0008*/ 	.dword	_$_str_$_2


//--------------------- .text.triton_poi_fused__native_batch_norm_legit_no_training_add_convolution_mul_relu_sigmoid_2 --------------------------
	.section	.text.triton_poi_fused__native_batch_norm_legit_no_training_add_convolution_mul_relu_sigmoid_2,"ax",@progbits
	.align	128
        .global         triton_poi_fused__native_batch_norm_legit_no_training_add_convolution_mul_relu_sigmoid_2
        .type           triton_poi_fused__native_batch_norm_legit_no_training_add_convolution_mul_relu_sigmoid_2,@function
        .size           triton_poi_fused__native_batch_norm_legit_no_training_add_convolution_mul_relu_sigmoid_2,(.L_x_1 - triton_poi_fused__native_batch_norm_legit_no_training_add_convolution_mul_relu_sigmoid_2)
        .other          triton_poi_fused__native_batch_norm_legit_no_training_add_convolution_mul_relu_sigmoid_2,@"STO_CUDA_ENTRY STV_DEFAULT"
triton_poi_fused__native_batch_norm_legit_no_training_add_convolution_mul_relu_sigmoid_2:
.text.triton_poi_fused__native_batch_norm_legit_no_training_add_convolution_mul_relu_sigmoid_2:
[----:B------:R-:W0:Y:S01]  /*0000*/  LDC R1, c[0x0][0x28] ;  /* 0x00000a00ff017b82 */ /* 0x000e220000000800 */
[----:B------:R-:W1:Y:S07]  /*0010*/  S2R R0, SR_TID.X ;  /* 0x0000000000007919 */ /* 0x000e6e0000002100 */
[----:B------:R-:W2:Y:S01]  /*0020*/  LDC.64 R2, c[0x0][0x238] ;  /* 0x00008e00ff027b82 */ /* 0x000ea20000000a00 */
[----:B------:R-:W-:Y:S01]  /*0030*/  ULDC.64 UR4, c[0x0][0x208] ;  /* 0x0000820000047ab9 */ /* 0x000fe20000000a00 */
[----:B------:R-:W3:Y:S01]  /*0040*/  S2R R15, SR_CTAID.X ;  /* 0x00000000000f7919 */ /* 0x000ee20000002500 */
[----:B------:R-:W-:Y:S01]  /*0050*/  MOV R20, RZ ;  /* 0x000000ff00147202 */ /* 0x000fe20000000f00 */
[----:B------:R-:W-:Y:S01]  /*0060*/  HFMA2.MMA R14, -RZ, RZ, 0, 0 ;  /* 0x00000000ff0e7435 */ /* 0x000fe200000001ff */
[----:B------:R-:W-:-:S03]  /*0070*/  CS2R R18, SRZ ;  /* 0x0000000000127805 */ /* 0x000fc6000001ff00 */
[----:B------:R-:W4:Y:S08]  /*0080*/  LDC.64 R24, c[0x0][0x240] ;  /* 0x00009000ff187b82 */ /* 0x000f300000000a00 */
[----:B------:R-:W5:Y:S08]  /*0090*/  LDC.64 R12, c[0x0][0x218] ;  /* 0x00008600ff0c7b82 */ /* 0x000f700000000a00 */
[----:B------:R-:W4:Y:S01]  /*00a0*/  LDC.64 R8, c[0x0][0x210] ;  /* 0x00008400ff087b82 */ /* 0x000f220000000a00 */
[----:B-1----:R-:W-:-:S07]  /*00b0*/  SHF.L.U32 R0, R0, 0x1, RZ ;  /* 0x0000000100007819 */ /* 0x002fce00000006ff */
[----:B------:R-:W1:Y:S01]  /*00c0*/  LDC.64 R10, c[0x0][0x228] ;  /* 0x00008a00ff0a7b82 */ /* 0x000e620000000a00 */
[----:B---3--:R-:W-:Y:S02]  /*00d0*/  SHF.R.S32.HI R4, RZ, 0x17, R15 ;  /* 0x00000017ff047819 */ /* 0x008fe4000001140f */
[----:B------:R-:W-:Y:S02]  /*00e0*/  LOP3.LUT R0, R0, 0xfe, RZ, 0xc0, !PT ;  /* 0x000000fe00007812 */ /* 0x000fe400078ec0ff */
[----:B------:R-:W-:Y:S02]  /*00f0*/  SGXT R4, R4, 0x1 ;  /* 0x000000010404781a */ /* 0x000fe40000000200 */
[----:B------:R-:W-:Y:S01]  /*0100*/  LEA R15, R15, R0, 0x8 ;  /* 0x000000000f0f7211 */ /* 0x000fe200078e40ff */
[----:B------:R-:W-:-:S03]  /*0110*/  HFMA2.MMA R0, -RZ, RZ, 0, 0 ;  /* 0x00000000ff007435 */ /* 0x000fc600000001ff */
[----:B------:R-:W-:Y:S02]  /*0120*/  LEA.HI R4, R4, R15, RZ, 0x4 ;  /* 0x0000000f04047211 */ /* 0x000fe400078f20ff */
[----:B------:R-:W-:Y:S02]  /*0130*/  ISETP.GE.AND P0, PT, R15, 0x100, PT ;  /* 0x000001000f00780c */ /* 0x000fe40003f06270 */
[----:B------:R-:W-:Y:S02]  /*0140*/  SHF.R.S32.HI R17, RZ, 0x4, R4 ;  /* 0x00000004ff117819 */ /* 0x000fe40000011404 */
[----:B------:R-:W3:Y:S03]  /*0150*/  LDC.64 R4, c[0x0][0x220] ;  /* 0x00008800ff047b82 */ /* 0x000ee60000000a00 */
[C---:B--2---:R-:W-:Y:S01]  /*0160*/  IMAD.WIDE R2, R17.reuse, 0x4, R2 ;  /* 0x0000000411027825 */ /* 0x044fe200078e0202 */
[----:B------:R-:W-:-:S05]  /*0170*/  LEA.HI R6, R17, R17, RZ, 0x2 ;  /* 0x0000001111067211 */ /* 0x000fca00078f10ff */
[----:B------:R-:W2:Y:S01]  /*0180*/  @!P0 LDG.E.EL R0, desc[UR4][R2.64] ;  /* 0x0000000402008981 */ /* 0x000ea2000c2e1900 */
[----:B------:R-:W-:-:S03]  /*0190*/  LOP3.LUT R6, R6, 0xfffffffc, RZ, 0xc0, !PT ;  /* 0xfffffffc06067812 */ /* 0x000fc600078ec0ff */
[----:B------:R1:W2:Y:S01]  /*01a0*/  @!P0 LDG.E.EL R20, desc[UR4][R2.64] ;  /* 0x0000000402148981 */ /* 0x0002a2000c2e1900 */
[----:B------:R-:W-:Y:S02]  /*01b0*/  IADD3 R21, R17, -R6, RZ ;  /* 0x8000000611157210 */ /* 0x000fe40007ffe0ff */
[----:B------:R-:W5:Y:S03]  /*01c0*/  LDC.64 R6, c[0x0][0x230] ;  /* 0x00008c00ff067b82 */ /* 0x000f660000000a00 */
[----:B---3--:R-:W-:-:S05]  /*01d0*/  IMAD.WIDE R4, R21, 0x4, R4 ;  /* 0x0000000415047825 */ /* 0x008fca00078e0204 */
[----:B-1----:R-:W1:Y:S01]  /*01e0*/  LDC.64 R2, c[0x0][0x248] ;  /* 0x00009200ff027b82 */ /* 0x002e620000000a00 */
[----:B------:R-:W3:Y:S04]  /*01f0*/  @!P0 LDG.E.EL R14, desc[UR4][R4.64] ;  /* 0x00000004040e8981 */ /* 0x000ee8000c2e1900 */
[----:B------:R5:W3:Y:S01]  /*0200*/  @!P0 LDG.E.EL R18, desc[UR4][R4.64] ;  /* 0x0000000404128981 */ /* 0x000ae2000c2e1900 */
[----:B----4-:R-:W-:Y:S01]  /*0210*/  IMAD.WIDE R24, R17, 0x4, R24 ;  /* 0x0000000411187825 */ /* 0x010fe200078e0218 */
[----:B------:R-:W-:Y:S02]  /*0220*/  CS2R R16, SRZ ;  /* 0x0000000000107805 */ /* 0x000fe4000001ff00 */
[----:B------:R-:W-:Y:S01]  /*0230*/  CS2R R22, SRZ ;  /* 0x0000000000167805 */ /* 0x000fe2000001ff00 */
[----:B-----5:R-:W-:Y:S01]  /*0240*/  IMAD.WIDE R12, R21, 0x4, R12 ;  /* 0x00000004150c7825 */ /* 0x020fe200078e020c */
[----:B------:R-:W4:Y:S03]  /*0250*/  @!P0 LDG.E.EL R19, desc[UR4][R24.64] ;  /* 0x0000000418138981 */ /* 0x000f26000c2e1900 */
[----:B0-----:R-:W-:Y:S01]  /*0260*/  IMAD.WIDE R8, R15, 0x4, R8 ;  /* 0x000000040f087825 */ /* 0x001fe200078e0208 */
[----:B------:R-:W-:Y:S01]  /*0270*/  CS2R R4, SRZ ;  /* 0x0000000000047805 */ /* 0x000fe2000001ff00 */
[----:B------:R-:W5:Y:S02]  /*0280*/  @!P0 LDG.E.EL R17, desc[UR4][R12.64] ;  /* 0x000000040c118981 */ /* 0x000f64000c2e1900 */
[----:B------:R-:W-:-:S02]  /*0290*/  IMAD.WIDE R10, R21, 0x4, R10 ;  /* 0x00000004150a7825 */ /* 0x000fc400078e020a */
[----:B------:R-:W4:Y:S02]  /*02a0*/  @!P0 LDG.E.EL R22, desc[UR4][R12.64] ;  /* 0x000000040c168981 */ /* 0x000f24000c2e1900 */
[C---:B------:R-:W-:Y:S02]  /*02b0*/  IMAD.WIDE R6, R21.reuse, 0x4, R6 ;  /* 0x0000000415067825 */ /* 0x040fe400078e0206 */
[----:B------:R-:W5:Y:S02]  /*02c0*/  @!P0 LDG.E.64 R4, desc[UR4][R8.64] ;  /* 0x0000000408048981 */ /* 0x000f64000c1e1b00 */
[----:B-1----:R-:W-:Y:S01]  /*02d0*/  IMAD.WIDE R2, R21, 0x4, R2 ;  /* 0x0000000415027825 */ /* 0x002fe200078e0202 */
[----:B------:R-:W-:Y:S01]  /*02e0*/  HFMA2.MMA R21, -RZ, RZ, 0, 0 ;  /* 0x00000000ff157435 */ /* 0x000fe200000001ff */
[----:B------:R0:W4:Y:S01]  /*02f0*/  @!P0 LDG.E.EL R16, desc[UR4][R24.64] ;  /* 0x0000000418108981 */ /* 0x000122000c2e1900 */
[----:B------:R-:W-:Y:S02]  /*0300*/  MOV R26, RZ ;  /* 0x000000ff001a7202 */ /* 0x000fe40000000f00 */
[----:B------:R-:W-:Y:S01]  /*0310*/  MOV R28, RZ ;  /* 0x000000ff001c7202 */ /* 0x000fe20000000f00 */
[----:B------:R-:W4:Y:S04]  /*0320*/  @!P0 LDG.E.EL R23, desc[UR4][R6.64] ;  /* 0x0000000406178981 */ /* 0x000f28000c2e1900 */
[----:B------:R-:W4:Y:S01]  /*0330*/  @!P0 LDG.E.EL R26, desc[UR4][R10.64] ;  /* 0x000000040a1a8981 */ /* 0x000f22000c2e1900 */
[----:B0-----:R-:W-:-:S03]  /*0340*/  CS2R R24, SRZ ;  /* 0x0000000000187805 */ /* 0x001fc6000001ff00 */
[----:B------:R-:W4:Y:S04]  /*0350*/  @!P0 LDG.E.EL R28, desc[UR4][R2.64] ;  /* 0x00000004021c8981 */ /* 0x000f28000c2e1900 */
[----:B------:R-:W4:Y:S04]  /*0360*/  @!P0 LDG.E.EL R24, desc[UR4][R10.64] ;  /* 0x000000040a188981 */ /* 0x000f28000c2e1900 */
[----:B------:R0:W4:Y:S04]  /*0370*/  @!P0 LDG.E.EL R25, desc[UR4][R2.64] ;  /* 0x0000000402198981 */ /* 0x000128000c2e1900 */
[----:B------:R1:W4:Y:S01]  /*0380*/  @!P0 LDG.E.EL R21, desc[UR4][R6.64] ;  /* 0x0000000406158981 */ /* 0x000322000c2e1900 */
[----:B------:R-:W-:Y:S01]  /*0390*/  HFMA2.MMA R13, -RZ, RZ, 1.625, 0 ;  /* 0x3e800000ff0d7435 */ /* 0x000fe200000001ff */
[----:B--2---:R-:W-:-:S04]  /*03a0*/  FADD R0, RZ, -R0 ;  /* 0x80000000ff007221 */ /* 0x004fc80000000000 */
[----:B------:R-:W-:Y:S01]  /*03b0*/  FMUL R0, R0, 1.4426950216293334961 ;  /* 0x3fb8aa3b00007820 */ /* 0x000fe20000400000 */
[----:B------:R-:W-:-:S04]  /*03c0*/  FADD R20, RZ, -R20 ;  /* 0x80000014ff147221 */ /* 0x000fc80000000000 */
[----:B------:R-:W-:Y:S01]  /*03d0*/  FMUL R20, R20, 1.4426950216293334961 ;  /* 0x3fb8aa3b14147820 */ /* 0x000fe20000400000 */
[----:B------:R-:W-:-:S04]  /*03e0*/  FSETP.GEU.AND P3, PT, R0, -126, PT ;  /* 0xc2fc00000000780b */ /* 0x000fc80003f6e000 */
[----:B------:R-:W-:Y:S01]  /*03f0*/  FSETP.GEU.AND P5, PT, R20, -126, PT ;  /* 0xc2fc00001400780b */ /* 0x000fe20003fae000 */
[----:B---3--:R-:W-:-:S08]  /*0400*/  FADD R14, R14, 9.9999997473787516356e-06 ;  /* 0x3727c5ac0e0e7421 */ /* 0x008fd00000000000 */
[----:B------:R-:W-:Y:S01]  /*0410*/  @!P3 FMUL R0, R0, 0.5 ;  /* 0x3f0000000000b820 */ /* 0x000fe20000400000 */
[----:B------:R-:W-:Y:S01]  /*0420*/  FADD R18, R18, 9.9999997473787516356e-06 ;  /* 0x3727c5ac12127421 */ /* 0x000fe20000000000 */
[----:B------:R-:W2:Y:S02]  /*0430*/  MUFU.SQRT R14, R14 ;  /* 0x0000000e000e7308 */ /* 0x000ea40000002000 */
[----:B------:R-:W-:-:S06]  /*0440*/  @!P5 FMUL R20, R20, 0.5 ;  /* 0x3f0000001414d820 */ /* 0x000fcc0000400000 */
[----:B------:R-:W3:Y:S08]  /*0450*/  MUFU.EX2 R8, R0 ;  /* 0x0000000000087308 */ /* 0x000ef00000000800 */
[----:B------:R-:W1:Y:S08]  /*0460*/  MUFU.SQRT R18, R18 ;  /* 0x0000001200127308 */ /* 0x000e700000002000 */
[----:B0-----:R-:W0:Y:S01]  /*0470*/  MUFU.EX2 R2, R20 ;  /* 0x0000001400027308 */ /* 0x001e220000000800 */
[----:B--2---:R-:W-:Y:S01]  /*0480*/  FSETP.GT.AND P1, PT, R14, 8.50705917302346158658e+37, PT ;  /* 0x7e8000000e00780b */ /* 0x004fe20003f24000 */
[----:B---3--:R-:W-:Y:S01]  /*0490*/  @!P3 FMUL R8, R8, R8 ;  /* 0x000000080808b220 */ /* 0x008fe20000400000 */
[----:B------:R-:W-:-:S02]  /*04a0*/  FSETP.GEU.AND P2, PT, R14, 1.175494350822287508e-38, PT ;  /* 0x008000000e00780b */ /* 0x000fc40003f4e000 */
[C---:B-1----:R-:W-:Y:S02]  /*04b0*/  FSETP.GT.AND P3, PT, R18.reuse, 8.50705917302346158658e+37, PT ;  /* 0x7e8000001200780b */ /* 0x042fe40003f64000 */
[----:B------:R-:W-:Y:S01]  /*04c0*/  FSETP.GEU.AND P4, PT, R18, 1.175494350822287508e-38, PT ;  /* 0x008000001200780b */ /* 0x000fe20003f8e000 */
[----:B------:R-:W-:Y:S01]  /*04d0*/  FADD R8, R8, 1 ;  /* 0x3f80000008087421 */ /* 0x000fe20000000000 */
[----:B0-----:R-:W-:-:S05]  /*04e0*/  @!P5 FMUL R2, R2, R2 ;  /* 0x000000020202d220 */ /* 0x001fca0000400000 */
[----:B------:R-:W-:Y:S01]  /*04f0*/  @P1 FMUL R14, R14, 0.25 ;  /* 0x3e8000000e0e1820 */ /* 0x000fe20000400000 */
[----:B------:R-:W-:Y:S01]  /*0500*/  FADD R0, R2, 1 ;  /* 0x3f80000002007421 */ /* 0x000fe20000000000 */
[----:B------:R-:W-:Y:S02]  /*0510*/  FSETP.GT.AND P5, PT, R8, 8.50705917302346158658e+37, PT ;  /* 0x7e8000000800780b */ /* 0x000fe40003fa4000 */
[----:B------:R-:W-:Y:S01]  /*0520*/  @!P2 FMUL R14, R14, 16777216 ;  /* 0x4b8000000e0ea820 */ /* 0x000fe20000400000 */
[----:B------:R-:W-:Y:S01]  /*0530*/  @P3 FMUL R18, R18, 0.25 ;  /* 0x3e80000012123820 */ /* 0x000fe20000400000 */
[----:B------:R-:W-:-:S03]  /*0540*/  FSETP.GT.AND P6, PT, R0, 8.50705917302346158658e+37, PT ;  /* 0x7e8000000000780b */ /* 0x000fc60003fc4000 */
[----:B------:R-:W-:Y:S01]  /*0550*/  @!P4 FMUL R18, R18, 16777216 ;  /* 0x4b8000001212c820 */ /* 0x000fe20000400000 */
[----:B------:R-:W0:Y:S01]  /*0560*/  MUFU.RCP R14, R14 ;  /* 0x0000000e000e7308 */ /* 0x000e220000001000 */
[----:B------:R-:W-:-:S04]  /*0570*/  FSEL R3, R13, 1, P1 ;  /* 0x3f8000000d037808 */ /* 0x000fc80000800000 */
[----:B------:R-:W-:-:S03]  /*0580*/  @P5 FMUL R8, R8, 0.25 ;  /* 0x3e80000008085820 */ /* 0x000fc60000400000 */
[----:B------:R-:W1:Y:S01]  /*0590*/  MUFU.RCP R18, R18 ;  /* 0x0000001200127308 */ /* 0x000e620000001000 */
[----:B------:R-:W-:Y:S01]  /*05a0*/  @P6 FMUL R0, R0, 0.25 ;  /* 0x3e80000000006820 */ /* 0x000fe20000400000 */
[----:B------:R-:W-:Y:S01]  /*05b0*/  FSEL R9, R13, 1, P3 ;  /* 0x3f8000000d097808 */ /* 0x000fe20001800000 */
[----:B------:R-:W-:-:S05]  /*05c0*/  @!P2 FMUL R3, R3, 16777216 ;  /* 0x4b8000000303a820 */ /* 0x000fca0000400000 */
[----:B------:R-:W2:Y:S01]  /*05d0*/  MUFU.RCP R8, R8 ;  /* 0x0000000800087308 */ /* 0x000ea20000001000 */
[----:B0-----:R-:W-:Y:S01]  /*05e0*/  FMUL R7, R14, R3 ;  /* 0x000000030e077220 */ /* 0x001fe20000400000 */
[----:B------:R-:W-:Y:S01]  /*05f0*/  @!P4 FMUL R9, R9, 16777216 ;  /* 0x4b8000000909c820 */ /* 0x000fe20000400000 */
[----:B------:R-:W0:Y:S05]  /*0600*/  LDC.64 R2, c[0x0][0x250] ;  /* 0x00009400ff027b82 */ /* 0x000e2a0000000a00 */
[----:B------:R-:W3:Y:S01]  /*0610*/  MUFU.RCP R0, R0 ;  /* 0x0000000000007308 */ /* 0x000ee20000001000 */
[----:B-1----:R-:W-:Y:S01]  /*0620*/  FMUL R18, R18, R9 ;  /* 0x0000000912127220 */ /* 0x002fe20000400000 */
[----:B-----5:R-:W-:Y:S01]  /*0630*/  FADD R4, -R17, R4 ;  /* 0x0000000411047221 */ /* 0x020fe20000000100 */
[----:B----4-:R-:W-:Y:S01]  /*0640*/  FADD R5, -R22, R5 ;  /* 0x0000000516057221 */ /* 0x010fe20000000100 */
[----:B------:R-:W-:-:S02]  /*0650*/  FSEL R11, R13, 1, P5 ;  /* 0x3f8000000d0b7808 */ /* 0x000fc40002800000 */
[----:B------:R-:W-:Y:S01]  /*0660*/  FSEL R13, R13, 1, P6 ;  /* 0x3f8000000d0d7808 */ /* 0x000fe20003000000 */
[----:B------:R-:W-:Y:S01]  /*0670*/  FMUL R4, R4, R7 ;  /* 0x0000000704047220 */ /* 0x000fe20000400000 */
[----:B------:R-:W-:Y:S01]  /*0680*/  FMUL R18, R5, R18 ;  /* 0x0000001205127220 */ /* 0x000fe20000400000 */
[----:B--2---:R-:W-:Y:S01]  /*0690*/  FMUL R11, R8, R11 ;  /* 0x0000000b080b7220 */ /* 0x004fe20000400000 */
[----:B------:R-:W-:Y:S01]  /*06a0*/  FADD R19, R28, R19 ;  /* 0x000000131c137221 */ /* 0x000fe20000000000 */
[----:B------:R-:W-:Y:S01]  /*06b0*/  FADD R25, R25, R16 ;  /* 0x0000001019197221 */ /* 0x000fe20000000000 */
[----:B------:R-:W-:Y:S01]  /*06c0*/  FFMA R4, R4, R26, R21 ;  /* 0x0000001a04047223 */ /* 0x000fe20000000015 */
[----:B------:R-:W-:Y:S01]  /*06d0*/  FFMA R18, R18, R24, R23 ;  /* 0x0000001812127223 */ /* 0x000fe20000000017 */
[----:B---3--:R-:W-:Y:S02]  /*06e0*/  FMUL R13, R0, R13 ;  /* 0x0000000d000d7220 */ /* 0x008fe40000400000 */
[----:B------:R-:W-:-:S02]  /*06f0*/  FFMA R4, R4, R11, R19 ;  /* 0x0000000b04047223 */ /* 0x000fc40000000013 */
[----:B------:R-:W-:-:S03]  /*0700*/  FFMA R13, R18, R13, R25 ;  /* 0x0000000d120d7223 */ /* 0x000fc60000000019 */
[C---:B------:R-:W-:Y:S02]  /*0710*/  FSETP.GEU.AND P1, PT, R4.reuse, RZ, PT ;  /* 0x000000ff0400720b */ /* 0x040fe40003f2e000 */
[----:B------:R-:W-:Y:S01]  /*0720*/  FSETP.GEU.AND P2, PT, R13, RZ, PT ;  /* 0x000000ff0d00720b */ /* 0x000fe20003f4e000 */
[----:B0-----:R-:W-:Y:S01]  /*0730*/  IMAD.WIDE R2, R15, 0x4, R2 ;  /* 0x000000040f027825 */ /* 0x001fe200078e0202 */
[----:B------:R-:W-:Y:S02]  /*0740*/  FSEL R4, R4, RZ, P1 ;  /* 0x000000ff04047208 */ /* 0x000fe40000800000 */
[----:B------:R-:W-:Y:S01]  /*0750*/  FSEL R5, R13, RZ, P2 ;  /* 0x000000ff0d057208 */ /* 0x000fe20001000000 */
[----:B------:R-:W-:Y:S08]  /*0760*/  @P0 EXIT ;  /* 0x000000000000094d */ /* 0x000ff00003800000 */
[----:B------:R-:W-:Y:S01]  /*0770*/  STG.E.64 desc[UR4][R2.64], R4 ;  /* 0x0000000402007986 */ /* 0x000fe2000c101b04 */
[----:B------:R-:W-:Y:S05]  /*0780*/  EXIT ;  /* 0x000000000000794d */ /* 0x000fea0003800000 */
.L_x_0:
[----:B------:R-:W-:-:S00]  /*0790*/  BRA `(.L_x_0) ;  /* 0xfffffffc00fc7947 */ /* 0x000fc0000383ffff */
[----:B------:R-:W-:-:S00]  /*07a0*/  NOP ;  /* 0x0000000000007918 */ /* 0x000fc00000000000 */
        /* <DEDUP_REMOVED lines=13> */
.L_x_1:


//--------------------- .nv.global.init           --------------------------
	.section	.nv.global.init,"aw",@progbits
.nv.global.init:
	.type		_$_str,@object
	.size		_$_str,(_$_str_$_2 - _$_str)
_$_str:
        /*0000*/ 	.byte	0x5f, 0x5f, 0x43, 0x55, 0x44, 0x41, 0x5f, 0x46, 0x54, 0x5a, 0x00
	.type		_$_str_$_2,@object
	.size		_$_str_$_2,(.L_1 - _$_str_$_2)
_$_str_$_2:
        /*000b*/ 	.byte	0x5f, 0x5f, 0x43, 0x55, 0x44, 0x41, 0x5f, 0x50, 0x52, 0x45, 0x43, 0x5f, 0x53, 0x51, 0x52, 0x54
        /*001b*/ 	.byte	0x00
.L_1:


//--------------------- .nv.constant0.triton_poi_fused__native_batch_norm_legit_no_training_add_convolution_mul_relu_sigmoid_2 --------------------------
	.section	.nv.constant0.triton_poi_fused__native_batch_norm_legit_no_training_add_convolution_mul_relu_sigmoid_2,"a",@progbits
	.sectionflags	@""
	.align	4
.nv.constant0.triton_poi_fused__native_batch_norm_legit_no_training_add_convolution_mul_relu_sigmoid_2:
	.zero		604
